	.headerflags	@"EF_CUDA_TEXMODE_UNIFIED EF_CUDA_64BIT_ADDRESS EF_CUDA_ACCELERATORS EF_CUDA_SM90 EF_CUDA_VIRTUAL_SM(EF_CUDA_SM90)"
	.elftype	@"ET_EXEC"


//--------------------- .nv.info                  --------------------------
	.section	.nv.info,"",@"SHT_CUDA_INFO"
	.align	4


	//----- nvinfo : EIATTR_REGCOUNT
	.align		4
        /*0000*/ 	.byte	0x04, 0x2f
        /*0002*/ 	.short	(.L_3 - .L_2)
	.align		4
.L_2:
        /*0004*/ 	.word	index@(triton_poi_fused__native_batch_norm_legit_no_training_add_relu_threshold_backward_15)
        /*0008*/ 	.word	0x00000014


	//----- nvinfo : EIATTR_MIN_STACK_SIZE
	.align		4
.L_3:
        /*000c*/ 	.byte	0x04, 0x12
        /*000e*/ 	.short	(.L_5 - .L_4)
	.align		4
.L_4:
        /*0010*/ 	.word	index@(triton_poi_fused__native_batch_norm_legit_no_training_add_relu_threshold_backward_15)
        /*0014*/ 	.word	0x00000000


	//----- nvinfo : EIATTR_FRAME_SIZE
	.align		4
.L_5:
        /*0018*/ 	.byte	0x04, 0x11
        /*001a*/ 	.short	(.L_7 - .L_6)
	.align		4
.L_6:
        /*001c*/ 	.word	index@(triton_poi_fused__native_batch_norm_legit_no_training_add_relu_threshold_backward_15)
        /*0020*/ 	.word	0x00000000


	//----- nvinfo : EIATTR_MIN_STACK_SIZE
	.align		4
.L_7:
        /*0024*/ 	.byte	0x04, 0x12
        /*0026*/ 	.short	(.L_9 - .L_8)
	.align		4
.L_8:
        /*0028*/ 	.word	index@(triton_poi_fused__native_batch_norm_legit_no_training_add_relu_threshold_backward_15)
        /*002c*/ 	.word	0x00000000
.L_9:


//--------------------- .nv.info.triton_poi_fused__native_batch_norm_legit_no_training_add_relu_threshold_backward_15 --------------------------
	.section	.nv.info.triton_poi_fused__native_batch_norm_legit_no_training_add_relu_threshold_backward_15,"",@"SHT_CUDA_INFO"
	.sectionflags	@""
	.align	4


	//----- nvinfo : EIATTR_CUDA_API_VERSION
	.align		4
        /*0000*/ 	.byte	0x04, 0x37
        /*0002*/ 	.short	(.L_11 - .L_10)
.L_10:
        /*0004*/ 	.word	0x0000007c


	//----- nvinfo : EIATTR_KPARAM_INFO
	.align		4
.L_11:
        /*0008*/ 	.byte	0x04, 0x17
        /*000a*/ 	.short	(.L_13 - .L_12)
.L_12:
        /*000c*/ 	.word	0x00000000
        /*0010*/ 	.short	0x0008
        /*0012*/ 	.short	0x0040
        /*0014*/ 	.byte	0x00, 0xf0, 0x11, 0x00


	//----- nvinfo : EIATTR_KPARAM_INFO
	.align		4
.L_13:
        /*0018*/ 	.byte	0x04, 0x17
        /*001a*/ 	.short	(.L_15 - .L_14)
.L_14:
        /*001c*/ 	.word	0x00000000
        /*0020*/ 	.short	0x0007
        /*0022*/ 	.short	0x0038
        /*0024*/ 	.byte	0x00, 0xf4, 0x21, 0x00


	//----- nvinfo : EIATTR_KPARAM_INFO
	.align		4
.L_15:
        /*0028*/ 	.byte	0x04, 0x17
        /*002a*/ 	.short	(.L_17 - .L_16)
.L_16:
        /*002c*/ 	.word	0x00000000
        /*0030*/ 	.short	0x0006
        /*0032*/ 	.short	0x0030
        /*0034*/ 	.byte	0x00, 0xf4, 0x21, 0x00


	//----- nvinfo : EIATTR_KPARAM_INFO
	.align		4
.L_17:
        /*0038*/ 	.byte	0x04, 0x17
        /*003a*/ 	.short	(.L_19 - .L_18)
.L_18:
        /*003c*/ 	.word	0x00000000
        /*0040*/ 	.short	0x0005
        /*0042*/ 	.short	0x0028
        /*0044*/ 	.byte	0x00, 0xf4, 0x21, 0x00


	//----- nvinfo : EIATTR_KPARAM_INFO
	.align		4
.L_19:
        /*0048*/ 	.byte	0x04, 0x17
        /*004a*/ 	.short	(.L_21 - .L_20)
.L_20:
        /*004c*/ 	.word	0x00000000
        /*0050*/ 	.short	0x0004
        /*0052*/ 	.short	0x0020
        /*0054*/ 	.byte	0x00, 0xf4, 0x21, 0x00


	//----- nvinfo : EIATTR_KPARAM_INFO
	.align		4
.L_21:
        /*0058*/ 	.byte	0x04, 0x17
        /*005a*/ 	.short	(.L_23 - .L_22)
.L_22:
        /*005c*/ 	.word	0x00000000
        /*0060*/ 	.short	0x0003
        /*0062*/ 	.short	0x0018
        /*0064*/ 	.byte	0x00, 0xf4, 0x21, 0x00


	//----- nvinfo : EIATTR_KPARAM_INFO
	.align		4
.L_23:
        /*0068*/ 	.byte	0x04, 0x17
        /*006a*/ 	.short	(.L_25 - .L_24)
.L_24:
        /*006c*/ 	.word	0x00000000
        /*0070*/ 	.short	0x0002
        /*0072*/ 	.short	0x0010
        /*0074*/ 	.byte	0x00, 0xf4, 0x21, 0x00


	//----- nvinfo : EIATTR_KPARAM_INFO
	.align		4
.L_25:
        /*0078*/ 	.byte	0x04, 0x17
        /*007a*/ 	.short	(.L_27 - .L_26)
.L_26:
        /*007c*/ 	.word	0x00000000
        /*0080*/ 	.short	0x0001
        /*0082*/ 	.short	0x0008
        /*0084*/ 	.byte	0x00, 0xf4, 0x21, 0x00


	//----- nvinfo : EIATTR_KPARAM_INFO
	.align		4
.L_27:
        /*0088*/ 	.byte	0x04, 0x17
        /*008a*/ 	.short	(.L_29 - .L_28)
.L_28:
        /*008c*/ 	.word	0x00000000
        /*0090*/ 	.short	0x0000
        /*0092*/ 	.short	0x0000
        /*0094*/ 	.byte	0x00, 0xf4, 0x21, 0x00


	//----- nvinfo : EIATTR_SPARSE_MMA_MASK
	.align		4
.L_29:
        /*0098*/ 	.byte	0x03, 0x50
        /*009a*/ 	.short	0x0000


	//----- nvinfo : EIATTR_MAXREG_COUNT
	.align		4
        /*009c*/ 	.byte	0x03, 0x1b
        /*009e*/ 	.short	0x00ff


	//----- nvinfo : EIATTR_EXIT_INSTR_OFFSETS
	.align		4
        /*00a0*/ 	.byte	0x04, 0x1c
        /*00a2*/ 	.short	(.L_31 - .L_30)


	//   ....[0]....
.L_30:
        /*00a4*/ 	.word	0x00000440


	//----- nvinfo : EIATTR_REQNTID
	.align		4
.L_31:
        /*00a8*/ 	.byte	0x04, 0x10
        /*00aa*/ 	.short	(.L_33 - .L_32)
.L_32:
        /*00ac*/ 	.word	0x00000080
        /*00b0*/ 	.word	0x00000001
        /*00b4*/ 	.word	0x00000001


	//----- nvinfo : EIATTR_CBANK_PARAM_SIZE
	.align		4
.L_33:
        /*00b8*/ 	.byte	0x03, 0x19
        /*00ba*/ 	.short	0x0044


	//----- nvinfo : EIATTR_PARAM_CBANK
	.align		4
        /*00bc*/ 	.byte	0x04, 0x0a
        /*00be*/ 	.short	(.L_35 - .L_34)
	.align		4
.L_34:
        /*00c0*/ 	.word	index@(.nv.constant0.triton_poi_fused__native_batch_norm_legit_no_training_add_relu_threshold_backward_15)
        /*00c4*/ 	.short	0x0210
        /*00c6*/ 	.short	0x0044


	//----- nvinfo : EIATTR_SW_WAR
	.align		4
.L_35:
        /*00c8*/ 	.byte	0x04, 0x36
        /*00ca*/ 	.short	(.L_37 - .L_36)
.L_36:
        /*00cc*/ 	.word	0x00000008
.L_37:


//--------------------- .nv.callgraph             --------------------------
	.section	.nv.callgraph,"",@"SHT_CUDA_CALLGRAPH"
	.align	4
	.sectionentsize	8
	.align		4
        /*0000*/ 	.word	0x00000000
	.align		4
        /*0004*/ 	.word	0xffffffff
	.align		4
        /*0008*/ 	.word	0x00000000
	.align		4
        /*000c*/ 	.word	0xfffffffe
	.align		4
        /*0010*/ 	.word	0x00000000
	.align		4
        /*0014*/ 	.word	0xfffffffd
	.align		4
        /*0018*/ 	.word	0x00000000
	.align		4
        /*001c*/ 	.word	0xfffffffc


//--------------------- .nv.constant4             --------------------------
	.section	.nv.constant4,"a",@progbits
	.align	8
	.align		8
.nv.constant4:
        /*0000*/ 	.dword	_$_str
	.align		8
        /*0008*/ 	.dword	_$_str_$_2


//--------------------- .text.triton_poi_fused__native_batch_norm_legit_no_training_add_relu_threshold_backward_15 --------------------------
	.section	.text.triton_poi_fused__native_batch_norm_legit_no_training_add_relu_threshold_backward_15,"ax",@progbits
	.align	128
        .global         triton_poi_fused__native_batch_norm_legit_no_training_add_relu_threshold_backward_15
        .type           triton_poi_fused__native_batch_norm_legit_no_training_add_relu_threshold_backward_15,@function
        .size           triton_poi_fused__native_batch_norm_legit_no_training_add_relu_threshold_backward_15,(.L_x_1 - triton_poi_fused__native_batch_norm_legit_no_training_add_relu_threshold_backward_15)
        .other          triton_poi_fused__native_batch_norm_legit_no_training_add_relu_threshold_backward_15,@"STO_CUDA_ENTRY STV_DEFAULT"
triton_poi_fused__native_batch_norm_legit_no_training_add_relu_threshold_backward_15:
.text.triton_poi_fused__native_batch_norm_legit_no_training_add_relu_threshold_backward_15:
[----:B------:R-:W-:Y:S01]  /*0000*/  LDC R1, c[0x0][0x28] ;  /* 0x00000a00ff017b82 */ /* 0x000fe20000000800 */
[----:B------:R-:W1:Y:S07]  /*0010*/  S2R R0, SR_TID.X ;  /* 0x0000000000007919 */ /* 0x000e6e0000002100 */
[----:B------:R-:W2:Y:S01]  /*0020*/  LDC.64 R10, c[0x0][0x220] ;  /* 0x00008800ff0a7b82 */ /* 0x000ea20000000a00 */
[----:B------:R-:W-:Y:S01]  /*0030*/  ULDC.64 UR4, c[0x0][0x208] ;  /* 0x0000820000047ab9 */ /* 0x000fe20000000a00 */
[----:B------:R-:W-:Y:S01]  /*0040*/  ULDC.64 UR6, c[0x0][0x248] ;  /* 0x0000920000067ab9 */ /* 0x000fe20000000a00 */
[----:B------:R-:W3:Y:S05]  /*0050*/  S2R R5, SR_CTAID.X ;  /* 0x0000000000057919 */ /* 0x000eea0000002500 */
[----:B------:R-:W4:Y:S08]  /*0060*/  LDC.64 R6, c[0x0][0x210] ;  /* 0x00008400ff067b82 */ /* 0x000f300000000a00 */
[----:B------:R-:W5:Y:S08]  /*0070*/  LDC.64 R8, c[0x0][0x218] ;  /* 0x00008600ff087b82 */ /* 0x000f700000000a00 */
[----:B------:R-:W4:Y:S01]  /*0080*/  LDC.64 R12, c[0x0][0x228] ;  /* 0x00008a00ff0c7b82 */ /* 0x000f220000000a00 */
[----:B-1----:R-:W-:-:S07]  /*0090*/  IMAD.SHL.U32 R0, R0, 0x2, RZ ;  /* 0x0000000200007824 */ /* 0x002fce00078e00ff */
[----:B------:R-:W1:Y:S01]  /*00a0*/  LDC.64 R14, c[0x0][0x230] ;  /* 0x00008c00ff0e7b82 */ /* 0x000e620000000a00 */
[----:B---3--:R-:W-:Y:S02]  /*00b0*/  SHF.R.S32.HI R3, RZ, 0x17, R5 ;  /* 0x00000017ff037819 */ /* 0x008fe40000011405 */
[----:B------:R-:W-:Y:S02]  /*00c0*/  LOP3.LUT R0, R0, 0xfe, RZ, 0xc0, !PT ;  /* 0x000000fe00007812 */ /* 0x000fe400078ec0ff */
[----:B------:R-:W-:Y:S02]  /*00d0*/  SGXT R3, R3, 0x1 ;  /* 0x000000010303781a */ /* 0x000fe40000000200 */
[----:B------:R-:W-:-:S04]  /*00e0*/  LEA R0, R5, R0, 0x8 ;  /* 0x0000000005007211 */ /* 0x000fc800078e40ff */
[----:B------:R-:W-:-:S04]  /*00f0*/  LEA.HI R3, R3, R0, RZ, 0x2 ;  /* 0x0000000003037211 */ /* 0x000fc800078f10ff */
[--C-:B------:R-:W-:Y:S02]  /*0100*/  SHF.R.S32.HI R2, RZ, 0x2, R3.reuse ;  /* 0x00000002ff027819 */ /* 0x100fe40000011403 */
[----:B------:R-:W-:-:S04]  /*0110*/  SHF.R.S32.HI R3, RZ, 0x1f, R3 ;  /* 0x0000001fff037819 */ /* 0x000fc80000011403 */
[----:B------:R-:W-:-:S04]  /*0120*/  LEA.HI R3, R3, R2, RZ, 0x9 ;  /* 0x0000000203037211 */ /* 0x000fc800078f48ff */
[----:B------:R-:W-:-:S05]  /*0130*/  LOP3.LUT R3, R3, 0xfffffe00, RZ, 0xc0, !PT ;  /* 0xfffffe0003037812 */ /* 0x000fca00078ec0ff */
[----:B------:R-:W-:Y:S02]  /*0140*/  IMAD.IADD R17, R2, 0x1, -R3 ;  /* 0x0000000102117824 */ /* 0x000fe400078e0a03 */
[----:B------:R-:W3:Y:S02]  /*0150*/  LDC.64 R2, c[0x0][0x238] ;  /* 0x00008e00ff027b82 */ /* 0x000ee40000000a00 */
[----:B--2---:R-:W-:-:S05]  /*0160*/  IMAD.WIDE R10, R17, 0x4, R10 ;  /* 0x00000004110a7825 */ /* 0x004fca00078e020a */
[----:B------:R1:W2:Y:S01]  /*0170*/  LDG.E.EL R4, desc[UR4][R10.64] ;  /* 0x000000040a047981 */ /* 0x0002a2000c2e1900 */
[----:B----4-:R-:W-:-:S04]  /*0180*/  IMAD.WIDE R6, R0, 0x4, R6 ;  /* 0x0000000400067825 */ /* 0x010fc800078e0206 */
[C---:B-----5:R-:W-:Y:S02]  /*0190*/  IMAD.WIDE R8, R17.reuse, 0x4, R8 ;  /* 0x0000000411087825 */ /* 0x060fe400078e0208 */
[----:B------:R-:W4:Y:S02]  /*01a0*/  LDG.E.64 R6, desc[UR4][R6.64] ;  /* 0x0000000406067981 */ /* 0x000f24000c1e1b00 */
[C---:B0-----:R-:W-:Y:S02]  /*01b0*/  IMAD.WIDE R12, R17.reuse, 0x4, R12 ;  /* 0x00000004110c7825 */ /* 0x041fe400078e020c */
[----:B------:R0:W4:Y:S02]  /*01c0*/  LDG.E.EL R5, desc[UR4][R8.64] ;  /* 0x0000000408057981 */ /* 0x000124000c2e1900 */
[----:B-1----:R-:W-:Y:S02]  /*01d0*/  IMAD.WIDE R10, R17, 0x4, R14 ;  /* 0x00000004110a7825 */ /* 0x002fe400078e020e */
[----:B------:R-:W5:Y:S02]  /*01e0*/  LDG.E.EL R12, desc[UR4][R12.64] ;  /* 0x000000040c0c7981 */ /* 0x000f64000c2e1900 */
[----:B---3--:R-:W-:-:S02]  /*01f0*/  IMAD.WIDE R2, R0, 0x4, R2 ;  /* 0x0000000400027825 */ /* 0x008fc400078e0202 */
[----:B------:R-:W5:Y:S04]  /*0200*/  LDG.E.EL R11, desc[UR4][R10.64] ;  /* 0x000000040a0b7981 */ /* 0x000f68000c2e1900 */
[----:B------:R-:W3:Y:S01]  /*0210*/  LDG.E.64 R2, desc[UR4][R2.64] ;  /* 0x0000000402027981 */ /* 0x000ee2000c1e1b00 */
[----:B0-----:R-:W-:Y:S01]  /*0220*/  HFMA2.MMA R9, -RZ, RZ, 1.625, 0 ;  /* 0x3e800000ff097435 */ /* 0x001fe200000001ff */
[----:B--2---:R-:W-:-:S04]  /*0230*/  FADD R4, R4, 9.9999997473787516356e-06 ;  /* 0x3727c5ac04047421 */ /* 0x004fc80000000000 */
[----:B------:R-:W0:Y:S02]  /*0240*/  MUFU.SQRT R14, R4 ;  /* 0x00000004000e7308 */ /* 0x000e240000002000 */
[C---:B0-----:R-:W-:Y:S02]  /*0250*/  FSETP.GT.AND P0, PT, R14.reuse, 8.50705917302346158658e+37, PT ;  /* 0x7e8000000e00780b */ /* 0x041fe40003f04000 */
[----:B------:R-:W-:-:S11]  /*0260*/  FSETP.GEU.AND P1, PT, R14, 1.175494350822287508e-38, PT ;  /* 0x008000000e00780b */ /* 0x000fd60003f2e000 */
[----:B------:R-:W-:-:S04]  /*0270*/  @P0 FMUL R14, R14, 0.25 ;  /* 0x3e8000000e0e0820 */ /* 0x000fc80000400000 */
[----:B------:R-:W-:-:S06]  /*0280*/  @!P1 FMUL R14, R14, 16777216 ;  /* 0x4b8000000e0e9820 */ /* 0x000fcc0000400000 */
[----:B------:R-:W0:Y:S01]  /*0290*/  MUFU.RCP R14, R14 ;  /* 0x0000000e000e7308 */ /* 0x000e220000001000 */
[----:B------:R-:W-:Y:S01]  /*02a0*/  FSEL R9, R9, 1, P0 ;  /* 0x3f80000009097808 */ /* 0x000fe20000000000 */
[----:B----4-:R-:W-:-:S04]  /*02b0*/  FADD R6, R6, -R5 ;  /* 0x8000000506067221 */ /* 0x010fc80000000000 */
[----:B------:R-:W-:Y:S01]  /*02c0*/  @!P1 FMUL R9, R9, 16777216 ;  /* 0x4b80000009099820 */ /* 0x000fe20000400000 */
[----:B------:R-:W-:-:S03]  /*02d0*/  FADD R4, R7, -R5 ;  /* 0x8000000507047221 */ /* 0x000fc60000000000 */
[----:B0-----:R-:W-:-:S04]  /*02e0*/  FMUL R9, R14, R9 ;  /* 0x000000090e097220 */ /* 0x001fc80000400000 */
[C---:B------:R-:W-:Y:S01]  /*02f0*/  FMUL R6, R9.reuse, R6 ;  /* 0x0000000609067220 */ /* 0x040fe20000400000 */
[----:B------:R-:W-:Y:S02]  /*0300*/  FMUL R8, R9, R4 ;  /* 0x0000000409087220 */ /* 0x000fe40000400000 */
[----:B------:R-:W0:Y:S01]  /*0310*/  LDC.64 R4, c[0x0][0x240] ;  /* 0x00009000ff047b82 */ /* 0x000e220000000a00 */
[C-C-:B-----5:R-:W-:Y:S01]  /*0320*/  FFMA R7, R12.reuse, R6, R11.reuse ;  /* 0x000000060c077223 */ /* 0x160fe2000000000b */
[----:B------:R-:W-:-:S04]  /*0330*/  FFMA R8, R12, R8, R11 ;  /* 0x000000080c087223 */ /* 0x000fc8000000000b */
[----:B---3--:R-:W-:Y:S01]  /*0340*/  FSETP.GEU.AND P1, PT, R7, -R2, PT ;  /* 0x800000020700720b */ /* 0x008fe20003f2e000 */
[----:B------:R-:W-:Y:S01]  /*0350*/  FADD R2, R2, R7 ;  /* 0x0000000702027221 */ /* 0x000fe20000000000 */
[----:B------:R-:W-:Y:S01]  /*0360*/  FADD R6, R3, R8 ;  /* 0x0000000803067221 */ /* 0x000fe20000000000 */
[----:B------:R-:W-:-:S03]  /*0370*/  FSETP.GEU.AND P0, PT, R8, -R3, PT ;  /* 0x800000030800720b */ /* 0x000fc60003f0e000 */
[----:B------:R-:W-:Y:S02]  /*0380*/  FSEL R8, R2, RZ, P1 ;  /* 0x000000ff02087208 */ /* 0x000fe40000800000 */
[----:B------:R-:W-:Y:S02]  /*0390*/  FSEL R9, R6, RZ, P0 ;  /* 0x000000ff06097208 */ /* 0x000fe40000000000 */
[----:B------:R-:W-:Y:S02]  /*03a0*/  FSETP.GTU.AND P1, PT, R8, RZ, PT ;  /* 0x000000ff0800720b */ /* 0x000fe40003f2c000 */
[----:B------:R-:W-:Y:S02]  /*03b0*/  FSETP.GTU.AND P0, PT, R9, RZ, PT ;  /* 0x000000ff0900720b */ /* 0x000fe40003f0c000 */
[----:B------:R-:W-:Y:S02]  /*03c0*/  SEL R6, RZ, 0x1, P1 ;  /* 0x00000001ff067807 */ /* 0x000fe40000800000 */
[----:B------:R-:W-:-:S02]  /*03d0*/  SEL R7, RZ, 0x100, P0 ;  /* 0x00000100ff077807 */ /* 0x000fc40000000000 */
[----:B------:R-:W-:Y:S01]  /*03e0*/  IADD3 R2, P2, R0, UR6, RZ ;  /* 0x0000000600027c10 */ /* 0x000fe2000ff5e0ff */
[----:B0-----:R-:W-:-:S03]  /*03f0*/  IMAD.WIDE R4, R0, 0x4, R4 ;  /* 0x0000000400047825 */ /* 0x001fc600078e0204 */
[----:B------:R-:W-:Y:S01]  /*0400*/  LEA.HI.X.SX32 R3, R0, UR7, 0x1, P2 ;  /* 0x0000000700037c11 */ /* 0x000fe200090f0eff */
[----:B------:R-:W-:Y:S01]  /*0410*/  IMAD.IADD R7, R6, 0x1, R7 ;  /* 0x0000000106077824 */ /* 0x000fe200078e0207 */
[----:B------:R-:W-:Y:S04]  /*0420*/  STG.E.64 desc[UR4][R4.64], R8 ;  /* 0x0000000804007986 */ /* 0x000fe8000c101b04 */
[----:B------:R-:W-:Y:S01]  /*0430*/  STG.E.U16 desc[UR4][R2.64], R7 ;  /* 0x0000000702007986 */ /* 0x000fe2000c101504 */
[----:B------:R-:W-:Y:S05]  /*0440*/  EXIT ;  /* 0x000000000000794d */ /* 0x000fea0003800000 */
.L_x_0:
[----:B------:R-:W-:-:S00]  /*0450*/  BRA `(.L_x_0) ;  /* 0xfffffffc00fc7947 */ /* 0x000fc0000383ffff */
[----:B------:R-:W-:-:S00]  /*0460*/  NOP ;  /* 0x0000000000007918 */ /* 0x000fc00000000000 */
        /* <DEDUP_REMOVED lines=9> */
.L_x_1:


//--------------------- .nv.global.init           --------------------------
	.section	.nv.global.init,"aw",@progbits
.nv.global.init:
	.type		_$_str,@object
	.size		_$_str,(_$_str_$_2 - _$_str)
_$_str:
        /*0000*/ 	.byte	0x5f, 0x5f, 0x43, 0x55, 0x44, 0x41, 0x5f, 0x46, 0x54, 0x5a, 0x00
	.type		_$_str_$_2,@object
	.size		_$_str_$_2,(.L_1 - _$_str_$_2)
_$_str_$_2:
        /*000b*/ 	.byte	0x5f, 0x5f, 0x43, 0x55, 0x44, 0x41, 0x5f, 0x50, 0x52, 0x45, 0x43, 0x5f, 0x53, 0x51, 0x52, 0x54
        /*001b*/ 	.byte	0x00
.L_1:


//--------------------- .nv.constant0.triton_poi_fused__native_batch_norm_legit_no_training_add_relu_threshold_backward_15 --------------------------
	.section	.nv.constant0.triton_poi_fused__native_batch_norm_legit_no_training_add_relu_threshold_backward_15,"a",@progbits
	.sectionflags	@""
	.align	4
.nv.constant0.triton_poi_fused__native_batch_norm_legit_no_training_add_relu_threshold_backward_15:
	.zero		596
